//
// Generated by NVIDIA NVVM Compiler
//
// Compiler Build ID: CL-36424714
// Cuda compilation tools, release 13.0, V13.0.88
// Based on NVVM 20.0.0
//

.version 9.0
.target sm_100
.address_size 64

	// .globl	_Z21convolution_1d_kernelPKfS0_Pfii

.visible .entry _Z21convolution_1d_kernelPKfS0_Pfii(
	.param .u64 .ptr .align 1 _Z21convolution_1d_kernelPKfS0_Pfii_param_0,
	.param .u64 .ptr .align 1 _Z21convolution_1d_kernelPKfS0_Pfii_param_1,
	.param .u64 .ptr .align 1 _Z21convolution_1d_kernelPKfS0_Pfii_param_2,
	.param .u32 _Z21convolution_1d_kernelPKfS0_Pfii_param_3,
	.param .u32 _Z21convolution_1d_kernelPKfS0_Pfii_param_4
)
{
	.reg .pred 	%p<11>;
	.reg .b32 	%r<29>;
	.reg .b32 	%f<112>;
	.reg .b64 	%rd<44>;

	ld.param.u64 	%rd17, [_Z21convolution_1d_kernelPKfS0_Pfii_param_0];
	ld.param.u64 	%rd18, [_Z21convolution_1d_kernelPKfS0_Pfii_param_1];
	ld.param.u64 	%rd16, [_Z21convolution_1d_kernelPKfS0_Pfii_param_2];
	ld.param.u32 	%r18, [_Z21convolution_1d_kernelPKfS0_Pfii_param_3];
	ld.param.u32 	%r17, [_Z21convolution_1d_kernelPKfS0_Pfii_param_4];
	cvta.to.global.u64 	%rd1, %rd18;
	cvta.to.global.u64 	%rd2, %rd17;
	mov.u32 	%r19, %ntid.x;
	mov.u32 	%r20, %ctaid.x;
	mov.u32 	%r21, %tid.x;
	mad.lo.s32 	%r1, %r19, %r20, %r21;
	sub.s32 	%r22, %r18, %r17;
	setp.gt.s32 	%p1, %r1, %r22;
	@%p1 bra 	$L__BB0_15;
	cvt.s64.s32 	%rd3, %r1;
	setp.lt.s32 	%p2, %r17, 1;
	mov.f32 	%f111, 0f00000000;
	@%p2 bra 	$L__BB0_14;
	and.b32  	%r2, %r17, 15;
	setp.lt.u32 	%p3, %r17, 16;
	mov.f32 	%f111, 0f00000000;
	mov.b32 	%r26, 0;
	@%p3 bra 	$L__BB0_5;
	and.b32  	%r26, %r17, 2147483632;
	neg.s32 	%r24, %r26;
	shl.b64 	%rd19, %rd3, 2;
	add.s64 	%rd20, %rd19, %rd2;
	add.s64 	%rd41, %rd20, 32;
	add.s64 	%rd40, %rd1, 32;
	mov.f32 	%f111, 0f00000000;
$L__BB0_4:
	.pragma "nounroll";
	ld.global.nc.f32 	%f18, [%rd41+-32];
	ld.global.nc.f32 	%f19, [%rd40+-32];
	fma.rn.f32 	%f20, %f18, %f19, %f111;
	ld.global.nc.f32 	%f21, [%rd41+-28];
	ld.global.nc.f32 	%f22, [%rd40+-28];
	fma.rn.f32 	%f23, %f21, %f22, %f20;
	ld.global.nc.f32 	%f24, [%rd41+-24];
	ld.global.nc.f32 	%f25, [%rd40+-24];
	fma.rn.f32 	%f26, %f24, %f25, %f23;
	ld.global.nc.f32 	%f27, [%rd41+-20];
	ld.global.nc.f32 	%f28, [%rd40+-20];
	fma.rn.f32 	%f29, %f27, %f28, %f26;
	ld.global.nc.f32 	%f30, [%rd41+-16];
	ld.global.nc.f32 	%f31, [%rd40+-16];
	fma.rn.f32 	%f32, %f30, %f31, %f29;
	ld.global.nc.f32 	%f33, [%rd41+-12];
	ld.global.nc.f32 	%f34, [%rd40+-12];
	fma.rn.f32 	%f35, %f33, %f34, %f32;
	ld.global.nc.f32 	%f36, [%rd41+-8];
	ld.global.nc.f32 	%f37, [%rd40+-8];
	fma.rn.f32 	%f38, %f36, %f37, %f35;
	ld.global.nc.f32 	%f39, [%rd41+-4];
	ld.global.nc.f32 	%f40, [%rd40+-4];
	fma.rn.f32 	%f41, %f39, %f40, %f38;
	ld.global.nc.f32 	%f42, [%rd41];
	ld.global.nc.f32 	%f43, [%rd40];
	fma.rn.f32 	%f44, %f42, %f43, %f41;
	ld.global.nc.f32 	%f45, [%rd41+4];
	ld.global.nc.f32 	%f46, [%rd40+4];
	fma.rn.f32 	%f47, %f45, %f46, %f44;
	ld.global.nc.f32 	%f48, [%rd41+8];
	ld.global.nc.f32 	%f49, [%rd40+8];
	fma.rn.f32 	%f50, %f48, %f49, %f47;
	ld.global.nc.f32 	%f51, [%rd41+12];
	ld.global.nc.f32 	%f52, [%rd40+12];
	fma.rn.f32 	%f53, %f51, %f52, %f50;
	ld.global.nc.f32 	%f54, [%rd41+16];
	ld.global.nc.f32 	%f55, [%rd40+16];
	fma.rn.f32 	%f56, %f54, %f55, %f53;
	ld.global.nc.f32 	%f57, [%rd41+20];
	ld.global.nc.f32 	%f58, [%rd40+20];
	fma.rn.f32 	%f59, %f57, %f58, %f56;
	ld.global.nc.f32 	%f60, [%rd41+24];
	ld.global.nc.f32 	%f61, [%rd40+24];
	fma.rn.f32 	%f62, %f60, %f61, %f59;
	ld.global.nc.f32 	%f63, [%rd41+28];
	ld.global.nc.f32 	%f64, [%rd40+28];
	fma.rn.f32 	%f111, %f63, %f64, %f62;
	add.s32 	%r24, %r24, 16;
	add.s64 	%rd41, %rd41, 64;
	add.s64 	%rd40, %rd40, 64;
	setp.ne.s32 	%p4, %r24, 0;
	@%p4 bra 	$L__BB0_4;
$L__BB0_5:
	setp.eq.s32 	%p5, %r2, 0;
	@%p5 bra 	$L__BB0_14;
	and.b32  	%r8, %r17, 7;
	setp.lt.u32 	%p6, %r2, 8;
	@%p6 bra 	$L__BB0_8;
	cvt.u64.u32 	%rd21, %r26;
	add.s64 	%rd22, %rd21, %rd3;
	shl.b64 	%rd23, %rd22, 2;
	add.s64 	%rd24, %rd2, %rd23;
	ld.global.nc.f32 	%f66, [%rd24];
	mul.wide.u32 	%rd25, %r26, 4;
	add.s64 	%rd26, %rd1, %rd25;
	ld.global.nc.f32 	%f67, [%rd26];
	fma.rn.f32 	%f68, %f66, %f67, %f111;
	ld.global.nc.f32 	%f69, [%rd24+4];
	ld.global.nc.f32 	%f70, [%rd26+4];
	fma.rn.f32 	%f71, %f69, %f70, %f68;
	ld.global.nc.f32 	%f72, [%rd24+8];
	ld.global.nc.f32 	%f73, [%rd26+8];
	fma.rn.f32 	%f74, %f72, %f73, %f71;
	ld.global.nc.f32 	%f75, [%rd24+12];
	ld.global.nc.f32 	%f76, [%rd26+12];
	fma.rn.f32 	%f77, %f75, %f76, %f74;
	ld.global.nc.f32 	%f78, [%rd24+16];
	ld.global.nc.f32 	%f79, [%rd26+16];
	fma.rn.f32 	%f80, %f78, %f79, %f77;
	ld.global.nc.f32 	%f81, [%rd24+20];
	ld.global.nc.f32 	%f82, [%rd26+20];
	fma.rn.f32 	%f83, %f81, %f82, %f80;
	ld.global.nc.f32 	%f84, [%rd24+24];
	ld.global.nc.f32 	%f85, [%rd26+24];
	fma.rn.f32 	%f86, %f84, %f85, %f83;
	ld.global.nc.f32 	%f87, [%rd24+28];
	ld.global.nc.f32 	%f88, [%rd26+28];
	fma.rn.f32 	%f111, %f87, %f88, %f86;
	add.s32 	%r26, %r26, 8;
$L__BB0_8:
	setp.eq.s32 	%p7, %r8, 0;
	@%p7 bra 	$L__BB0_14;
	and.b32  	%r11, %r17, 3;
	setp.lt.u32 	%p8, %r8, 4;
	@%p8 bra 	$L__BB0_11;
	cvt.u64.u32 	%rd27, %r26;
	add.s64 	%rd28, %rd27, %rd3;
	shl.b64 	%rd29, %rd28, 2;
	add.s64 	%rd30, %rd2, %rd29;
	ld.global.nc.f32 	%f90, [%rd30];
	mul.wide.u32 	%rd31, %r26, 4;
	add.s64 	%rd32, %rd1, %rd31;
	ld.global.nc.f32 	%f91, [%rd32];
	fma.rn.f32 	%f92, %f90, %f91, %f111;
	ld.global.nc.f32 	%f93, [%rd30+4];
	ld.global.nc.f32 	%f94, [%rd32+4];
	fma.rn.f32 	%f95, %f93, %f94, %f92;
	ld.global.nc.f32 	%f96, [%rd30+8];
	ld.global.nc.f32 	%f97, [%rd32+8];
	fma.rn.f32 	%f98, %f96, %f97, %f95;
	ld.global.nc.f32 	%f99, [%rd30+12];
	ld.global.nc.f32 	%f100, [%rd32+12];
	fma.rn.f32 	%f111, %f99, %f100, %f98;
	add.s32 	%r26, %r26, 4;
$L__BB0_11:
	setp.eq.s32 	%p9, %r11, 0;
	@%p9 bra 	$L__BB0_14;
	cvt.u64.u32 	%rd33, %r26;
	mul.wide.u32 	%rd34, %r26, 4;
	add.s64 	%rd43, %rd1, %rd34;
	add.s64 	%rd35, %rd3, %rd33;
	shl.b64 	%rd36, %rd35, 2;
	add.s64 	%rd42, %rd2, %rd36;
	neg.s32 	%r28, %r11;
$L__BB0_13:
	.pragma "nounroll";
	ld.global.nc.f32 	%f101, [%rd42];
	ld.global.nc.f32 	%f102, [%rd43];
	fma.rn.f32 	%f111, %f101, %f102, %f111;
	add.s64 	%rd43, %rd43, 4;
	add.s64 	%rd42, %rd42, 4;
	add.s32 	%r28, %r28, 1;
	setp.ne.s32 	%p10, %r28, 0;
	@%p10 bra 	$L__BB0_13;
$L__BB0_14:
	cvta.to.global.u64 	%rd37, %rd16;
	shl.b64 	%rd38, %rd3, 2;
	add.s64 	%rd39, %rd37, %rd38;
	st.global.f32 	[%rd39], %f111;
$L__BB0_15:
	ret;

}


// ===== COMPILED SASS (sm_100) =====

	.target	sm_100

	.elftype	@"ET_EXEC"


//--------------------- .note.nv.tkinfo           --------------------------
	.section	.note.nv.tkinfo,"",@"SHT_NOTE"
	.sectionflags	@"SHF_NOTE_NV_TKINFO"
	.tkinfo
        /*0018*/ 	.word	0x00000002
        /*0030*/ 	.string	""
        /*0030*/ 	.string	"ptxas"
        /*0030*/ 	.string	"Cuda compilation tools, release 13.0, V13.0.88"
        /*0030*/ 	.string	"Build cuda_13.0.r13.0/compiler.36424714_0"
        /*0030*/ 	.string	"-arch sm_100 -m 64 "



//--------------------- .note.nv.cuinfo           --------------------------
	.section	.note.nv.cuinfo,"",@"SHT_NOTE"
	.sectionflags	@"SHF_NOTE_NV_CUINFO"
        /*0018*/ 	.short	0x0002
        /*001a*/ 	.short	0x0064
        /*001c*/ 	.short	0x0082
	.zero		2


//--------------------- .nv.info                  --------------------------
	.section	.nv.info,"",@"SHT_CUDA_INFO"
	.align	4


	//----- nvinfo : EIATTR_REGCOUNT
	.align		4
        /*0000*/ 	.byte	0x04, 0x2f
        /*0002*/ 	.short	(.L_1 - .L_0)
	.align		4
.L_0:
        /*0004*/ 	.word	index@(_Z21convolution_1d_kernelPKfS0_Pfii)
        /*0008*/ 	.word	0x0000001e


	//----- nvinfo : EIATTR_FRAME_SIZE
	.align		4
.L_1:
        /*000c*/ 	.byte	0x04, 0x11
        /*000e*/ 	.short	(.L_3 - .L_2)
	.align		4
.L_2:
        /*0010*/ 	.word	index@(_Z21convolution_1d_kernelPKfS0_Pfii)
        /*0014*/ 	.word	0x00000000


	//----- nvinfo : EIATTR_MIN_STACK_SIZE
	.align		4
.L_3:
        /*0018*/ 	.byte	0x04, 0x12
        /*001a*/ 	.short	(.L_5 - .L_4)
	.align		4
.L_4:
        /*001c*/ 	.word	index@(_Z21convolution_1d_kernelPKfS0_Pfii)
        /*0020*/ 	.word	0x00000000
.L_5:


//--------------------- .nv.compat                --------------------------
	.section	.nv.compat,"",@"SHT_CUDA_COMPAT_INFO"
	.align	4
        /*0000*/ 	.byte	0x02, 0x09, 0x00, 0x00, 0x02, 0x02, 0x01, 0x00, 0x02, 0x05, 0x05, 0x00, 0x03, 0x07, 0x01, 0x01
        /*0010*/ 	.byte	0x02, 0x03, 0x00, 0x00, 0x02, 0x06, 0x01, 0x00, 0x04, 0x0b, 0x08, 0x00, 0x09, 0x00, 0x00, 0x00
        /*0020*/ 	.byte	0x00, 0x00, 0x00, 0x00


//--------------------- .nv.info._Z21convolution_1d_kernelPKfS0_Pfii --------------------------
	.section	.nv.info._Z21convolution_1d_kernelPKfS0_Pfii,"",@"SHT_CUDA_INFO"
	.sectionflags	@""
	.align	4


	//----- nvinfo : EIATTR_CUDA_API_VERSION
	.align		4
        /*0000*/ 	.byte	0x04, 0x37
        /*0002*/ 	.short	(.L_7 - .L_6)
.L_6:
        /*0004*/ 	.word	0x00000082


	//----- nvinfo : EIATTR_KPARAM_INFO
	.align		4
.L_7:
        /*0008*/ 	.byte	0x04, 0x17
        /*000a*/ 	.short	(.L_9 - .L_8)
.L_8:
        /*000c*/ 	.word	0x00000000
        /*0010*/ 	.short	0x0004
        /*0012*/ 	.short	0x001c
        /*0014*/ 	.byte	0x00, 0xf0, 0x11, 0x00


	//----- nvinfo : EIATTR_KPARAM_INFO
	.align		4
.L_9:
        /*0018*/ 	.byte	0x04, 0x17
        /*001a*/ 	.short	(.L_11 - .L_10)
.L_10:
        /*001c*/ 	.word	0x00000000
        /*0020*/ 	.short	0x0003
        /*0022*/ 	.short	0x0018
        /*0024*/ 	.byte	0x00, 0xf0, 0x11, 0x00


	//----- nvinfo : EIATTR_KPARAM_INFO
	.align		4
.L_11:
        /*0028*/ 	.byte	0x04, 0x17
        /*002a*/ 	.short	(.L_13 - .L_12)
.L_12:
        /*002c*/ 	.word	0x00000000
        /*0030*/ 	.short	0x0002
        /*0032*/ 	.short	0x0010
        /*0034*/ 	.byte	0x00, 0xf5, 0x21, 0x00


	//----- nvinfo : EIATTR_KPARAM_INFO
	.align		4
.L_13:
        /*0038*/ 	.byte	0x04, 0x17
        /*003a*/ 	.short	(.L_15 - .L_14)
.L_14:
        /*003c*/ 	.word	0x00000000
        /*0040*/ 	.short	0x0001
        /*0042*/ 	.short	0x0008
        /*0044*/ 	.byte	0x00, 0xf5, 0x21, 0x00


	//----- nvinfo : EIATTR_KPARAM_INFO
	.align		4
.L_15:
        /*0048*/ 	.byte	0x04, 0x17
        /*004a*/ 	.short	(.L_17 - .L_16)
.L_16:
        /*004c*/ 	.word	0x00000000
        /*0050*/ 	.short	0x0000
        /*0052*/ 	.short	0x0000
        /*0054*/ 	.byte	0x00, 0xf5, 0x21, 0x00


	//----- nvinfo : EIATTR_SPARSE_MMA_MASK
	.align		4
.L_17:
        /*0058*/ 	.byte	0x03, 0x50
        /*005a*/ 	.short	0x0000


	//----- nvinfo : EIATTR_MAXREG_COUNT
	.align		4
        /*005c*/ 	.byte	0x03, 0x1b
        /*005e*/ 	.short	0x00ff


	//----- nvinfo : EIATTR_MERCURY_ISA_VERSION
	.align		4
        /*0060*/ 	.byte	0x03, 0x5f
        /*0062*/ 	.short	0x0101


	//----- nvinfo : EIATTR_VRC_CTA_INIT_COUNT
	.align		4
        /*0064*/ 	.byte	0x02, 0x4a
	.zero		1
	.zero		1


	//----- nvinfo : EIATTR_EXIT_INSTR_OFFSETS
	.align		4
        /*0068*/ 	.byte	0x04, 0x1c
        /*006a*/ 	.short	(.L_19 - .L_18)


	//   ....[0]....
.L_18:
        /*006c*/ 	.word	0x00000080


	//   ....[1]....
        /*0070*/ 	.word	0x00000b20


	//----- nvinfo : EIATTR_CBANK_PARAM_SIZE
	.align		4
.L_19:
        /*0074*/ 	.byte	0x03, 0x19
        /*0076*/ 	.short	0x0020


	//----- nvinfo : EIATTR_PARAM_CBANK
	.align		4
        /*0078*/ 	.byte	0x04, 0x0a
        /*007a*/ 	.short	(.L_21 - .L_20)
	.align		4
.L_20:
        /*007c*/ 	.word	index@(.nv.constant0._Z21convolution_1d_kernelPKfS0_Pfii)
        /*0080*/ 	.short	0x0380
        /*0082*/ 	.short	0x0020


	//----- nvinfo : EIATTR_SW_WAR
	.align		4
.L_21:
        /*0084*/ 	.byte	0x04, 0x36
        /*0086*/ 	.short	(.L_23 - .L_22)
.L_22:
        /*0088*/ 	.word	0x00000008
.L_23:


//--------------------- .nv.callgraph             --------------------------
	.section	.nv.callgraph,"",@"SHT_CUDA_CALLGRAPH"
	.align	4
	.sectionentsize	8
	.align		4
        /*0000*/ 	.word	0x00000000
	.align		4
        /*0004*/ 	.word	0xffffffff
	.align		4
        /*0008*/ 	.word	0x00000000
	.align		4
        /*000c*/ 	.word	0xfffffffe
	.align		4
        /*0010*/ 	.word	0x00000000
	.align		4
        /*0014*/ 	.word	0xfffffffd
	.align		4
        /*0018*/ 	.word	0x00000000
	.align		4
        /*001c*/ 	.word	0xfffffffc


//--------------------- .text._Z21convolution_1d_kernelPKfS0_Pfii --------------------------
	.section	.text._Z21convolution_1d_kernelPKfS0_Pfii,"ax",@progbits
	.align	128
        .global         _Z21convolution_1d_kernelPKfS0_Pfii
        .type           _Z21convolution_1d_kernelPKfS0_Pfii,@function
        .size           _Z21convolution_1d_kernelPKfS0_Pfii,(.L_x_7 - _Z21convolution_1d_kernelPKfS0_Pfii)
        .other          _Z21convolution_1d_kernelPKfS0_Pfii,@"STO_CUDA_ENTRY STV_DEFAULT"
_Z21convolution_1d_kernelPKfS0_Pfii:
.text._Z21convolution_1d_kernelPKfS0_Pfii:
[----:B------:R-:W-:Y:S01]  /*0000*/  LDC R1, c[0x0][0x37c] ;  /* 0x0000df00ff017b82 */ /* 0x000fe20000000800 */
[----:B------:R-:W0:Y:S01]  /*0010*/  S2R R0, SR_CTAID.X ;  /* 0x0000000000007919 */ /* 0x000e220000002500 */
[----:B------:R-:W1:Y:S01]  /*0020*/  LDCU.64 UR6, c[0x0][0x398] ;  /* 0x00007300ff0677ac */ /* 0x000e620008000a00 */
[----:B------:R-:W0:Y:S01]  /*0030*/  S2R R3, SR_TID.X ;  /* 0x0000000000037919 */ /* 0x000e220000002100 */
[----:B------:R-:W0:Y:S01]  /*0040*/  LDCU UR5, c[0x0][0x360] ;  /* 0x00006c00ff0577ac */ /* 0x000e220008000800 */
[----:B-1----:R-:W-:Y:S01]  /*0050*/  UIADD3 UR4, UPT, UPT, UR6, -UR7, URZ ;  /* 0x8000000706047290 */ /* 0x002fe2000fffe0ff */
[----:B0-----:R-:W-:-:S05]  /*0060*/  IMAD R0, R0, UR5, R3 ;  /* 0x0000000500007c24 */ /* 0x001fca000f8e0203 */
[----:B------:R-:W-:-:S13]  /*0070*/  ISETP.GT.AND P0, PT, R0, UR4, PT ;  /* 0x0000000400007c0c */ /* 0x000fda000bf04270 */
[----:B------:R-:W-:Y:S05]  /*0080*/  @P0 EXIT ;  /* 0x000000000000094d */ /* 0x000fea0003800000 */
[----:B------:R-:W-:Y:S01]  /*0090*/  UISETP.GE.AND UP0, UPT, UR7, 0x1, UPT ;  /* 0x000000010700788c */ /* 0x000fe2000bf06270 */
[----:B------:R-:W-:Y:S01]  /*00a0*/  HFMA2 R12, -RZ, RZ, 0, 0 ;  /* 0x00000000ff0c7431 */ /* 0x000fe200000001ff */
[----:B------:R-:W-:Y:S01]  /*00b0*/  SHF.R.S32.HI R7, RZ, 0x1f, R0 ;  /* 0x0000001fff077819 */ /* 0x000fe20000011400 */
[----:B------:R-:W0:Y:S06]  /*00c0*/  LDCU.64 UR10, c[0x0][0x358] ;  /* 0x00006b00ff0a77ac */ /* 0x000e2c0008000a00 */
[----:B------:R-:W-:Y:S05]  /*00d0*/  BRA.U !UP0, `(.L_x_0) ;  /* 0x0000000908807547 */ /* 0x000fea000b800000 */
[----:B------:R-:W-:Y:S01]  /*00e0*/  UISETP.GE.U32.AND UP1, UPT, UR7, 0x10, UPT ;  /* 0x000000100700788c */ /* 0x000fe2000bf26070 */
[----:B------:R-:W-:Y:S01]  /*00f0*/  MOV R12, RZ ;  /* 0x000000ff000c7202 */ /* 0x000fe20000000f00 */
[----:B------:R-:W-:Y:S01]  /*0100*/  ULOP3.LUT UR6, UR7, 0xf, URZ, 0xc0, !UPT ;  /* 0x0000000f07067892 */ /* 0x000fe2000f8ec0ff */
[----:B------:R-:W-:-:S03]  /*0110*/  MOV R9, RZ ;  /* 0x000000ff00097202 */ /* 0x000fc60000000f00 */
[----:B------:R-:W-:-:S03]  /*0120*/  UISETP.NE.AND UP0, UPT, UR6, URZ, UPT ;  /* 0x000000ff0600728c */ /* 0x000fc6000bf05270 */
[----:B------:R-:W-:Y:S08]  /*0130*/  BRA.U !UP1, `(.L_x_1) ;  /* 0x0000000509107547 */ /* 0x000ff0000b800000 */
[----:B------:R-:W1:Y:S01]  /*0140*/  LDCU.128 UR12, c[0x0][0x380] ;  /* 0x00007000ff0c77ac */ /* 0x000e620008000c00 */
[----:B------:R-:W-:Y:S01]  /*0150*/  MOV R12, RZ ;  /* 0x000000ff000c7202 */ /* 0x000fe20000000f00 */
[----:B------:R-:W-:-:S04]  /*0160*/  ULOP3.LUT UR8, UR7, 0x7ffffff0, URZ, 0xc0, !UPT ;  /* 0x7ffffff007087892 */ /* 0x000fc8000f8ec0ff */
[----:B------:R-:W-:Y:S02]  /*0170*/  UIADD3 UR9, UPT, UPT, -UR8, URZ, URZ ;  /* 0x000000ff08097290 */ /* 0x000fe4000fffe1ff */
[----:B------:R-:W-:Y:S01]  /*0180*/  IMAD.U32 R9, RZ, RZ, UR8 ;  /* 0x00000008ff097e24 */ /* 0x000fe2000f8e00ff */
[----:B-1----:R-:W-:Y:S01]  /*0190*/  UIADD3 UR4, UP1, UPT, UR14, 0x20, URZ ;  /* 0x000000200e047890 */ /* 0x002fe2000ff3e0ff */
[----:B------:R-:W-:-:S03]  /*01a0*/  LEA R2, P0, R0, UR12, 0x2 ;  /* 0x0000000c00027c11 */ /* 0x000fc6000f8010ff */
[----:B------:R-:W-:Y:S01]  /*01b0*/  UIADD3.X UR5, UPT, UPT, URZ, UR15, URZ, UP1, !UPT ;  /* 0x0000000fff057290 */ /* 0x000fe20008ffe4ff */
[----:B------:R-:W-:Y:S02]  /*01c0*/  LEA.HI.X R3, R0, UR13, R7, 0x2, P0 ;  /* 0x0000000d00037c11 */ /* 0x000fe400080f1407 */
[----:B------:R-:W-:Y:S02]  /*01d0*/  IADD3 R2, P0, PT, R2, 0x20, RZ ;  /* 0x0000002002027810 */ /* 0x000fe40007f1e0ff */
[----:B------:R-:W-:Y:S02]  /*01e0*/  MOV R4, UR4 ;  /* 0x0000000400047c02 */ /* 0x000fe40008000f00 */
[----:B------:R-:W-:Y:S02]  /*01f0*/  IADD3.X R3, PT, PT, RZ, R3, RZ, P0, !PT ;  /* 0x00000003ff037210 */ /* 0x000fe400007fe4ff */
[----:B------:R-:W-:-:S07]  /*0200*/  MOV R5, UR5 ;  /* 0x0000000500057c02 */ /* 0x000fce0008000f00 */
.L_x_2:
[----:B0-----:R-:W2:Y:S04]  /*0210*/  LDG.E.CONSTANT R17, desc[UR10][R2.64+-0x20] ;  /* 0xffffe00a02117981 */ /* 0x001ea8000c1e9900 */
[----:B------:R-:W2:Y:S04]  /*0220*/  LDG.E.CONSTANT R14, desc[UR10][R4.64+-0x20] ;  /* 0xffffe00a040e7981 */ /* 0x000ea8000c1e9900 */
[----:B------:R-:W3:Y:S04]  /*0230*/  LDG.E.CONSTANT R22, desc[UR10][R2.64+-0x1c] ;  /* 0xffffe40a02167981 */ /* 0x000ee8000c1e9900 */
[----:B------:R-:W3:Y:S04]  /*0240*/  LDG.E.CONSTANT R24, desc[UR10][R4.64+-0x1c] ;  /* 0xffffe40a04187981 */ /* 0x000ee8000c1e9900 */
[----:B------:R-:W4:Y:S04]  /*0250*/  LDG.E.CONSTANT R21, desc[UR10][R2.64+-0x18] ;  /* 0xffffe80a02157981 */ /* 0x000f28000c1e9900 */
[----:B------:R-:W4:Y:S04]  /*0260*/  LDG.E.CONSTANT R16, desc[UR10][R4.64+-0x18] ;  /* 0xffffe80a04107981 */ /* 0x000f28000c1e9900 */
[----:B------:R-:W5:Y:S04]  /*0270*/  LDG.E.CONSTANT R18, desc[UR10][R2.64+-0x14] ;  /* 0xffffec0a02127981 */ /* 0x000f68000c1e9900 */
        /* <DEDUP_REMOVED lines=9> */
[----:B------:R-:W5:Y:S01]  /*0310*/  LDG.E.CONSTANT R19, desc[UR10][R4.64] ;  /* 0x0000000a04137981 */ /* 0x000f62000c1e9900 */
[----:B--2---:R-:W-:-:S03]  /*0320*/  FFMA R17, R17, R14, R12 ;  /* 0x0000000e11117223 */ /* 0x004fc6000000000c */
[----:B------:R-:W2:Y:S04]  /*0330*/  LDG.E.CONSTANT R14, desc[UR10][R2.64] ;  /* 0x0000000a020e7981 */ /* 0x000ea8000c1e9900 */
[----:B------:R-:W2:Y:S01]  /*0340*/  LDG.E.CONSTANT R12, desc[UR10][R2.64+0x4] ;  /* 0x0000040a020c7981 */ /* 0x000ea2000c1e9900 */
[----:B---3--:R-:W-:-:S03]  /*0350*/  FFMA R22, R22, R24, R17 ;  /* 0x0000001816167223 */ /* 0x008fc60000000011 */
[----:B------:R-:W3:Y:S01]  /*0360*/  LDG.E.CONSTANT R17, desc[UR10][R4.64+0x4] ;  /* 0x0000040a04117981 */ /* 0x000ee2000c1e9900 */
[----:B----4-:R-:W-:-:S03]  /*0370*/  FFMA R27, R21, R16, R22 ;  /* 0x00000010151b7223 */ /* 0x010fc60000000016 */
[----:B------:R-:W4:Y:S04]  /*0380*/  LDG.E.CONSTANT R16, desc[UR10][R2.64+0x8] ;  /* 0x0000080a02107981 */ /* 0x000f28000c1e9900 */
[----:B------:R-:W4:Y:S01]  /*0390*/  LDG.E.CONSTANT R21, desc[UR10][R4.64+0x8] ;  /* 0x0000080a04157981 */ /* 0x000f22000c1e9900 */
[----:B-----5:R-:W-:-:S03]  /*03a0*/  FFMA R27, R18, R23, R27 ;  /* 0x00000017121b7223 */ /* 0x020fc6000000001b */
[----:B------:R-:W5:Y:S04]  /*03b0*/  LDG.E.CONSTANT R18, desc[UR10][R2.64+0xc] ;  /* 0x00000c0a02127981 */ /* 0x000f68000c1e9900 */
[----:B------:R-:W5:Y:S01]  /*03c0*/  LDG.E.CONSTANT R23, desc[UR10][R4.64+0xc] ;  /* 0x00000c0a04177981 */ /* 0x000f62000c1e9900 */
[----:B------:R-:W-:-:S03]  /*03d0*/  FFMA R27, R20, R25, R27 ;  /* 0x00000019141b7223 */ /* 0x000fc6000000001b */
[----:B------:R-:W5:Y:S04]  /*03e0*/  LDG.E.CONSTANT R20, desc[UR10][R2.64+0x10] ;  /* 0x0000100a02147981 */ /* 0x000f68000c1e9900 */
[----:B------:R-:W5:Y:S01]  /*03f0*/  LDG.E.CONSTANT R25, desc[UR10][R4.64+0x10] ;  /* 0x0000100a04197981 */ /* 0x000f62000c1e9900 */
[----:B------:R-:W-:-:S03]  /*0400*/  FFMA R24, R10, R15, R27 ;  /* 0x0000000f0a187223 */ /* 0x000fc6000000001b */
[----:B------:R-:W5:Y:S04]  /*0410*/  LDG.E.CONSTANT R22, desc[UR10][R2.64+0x14] ;  /* 0x0000140a02167981 */ /* 0x000f68000c1e9900 */
[----:B------:R-:W5:Y:S04]  /*0420*/  LDG.E.CONSTANT R27, desc[UR10][R4.64+0x14] ;  /* 0x0000140a041b7981 */ /* 0x000f68000c1e9900 */
[----:B------:R-:W5:Y:S01]  /*0430*/  LDG.E.CONSTANT R15, desc[UR10][R2.64+0x18] ;  /* 0x0000180a020f7981 */ /* 0x000f62000c1e9900 */
[----:B------:R-:W-:-:S03]  /*0440*/  FFMA R24, R13, R6, R24 ;  /* 0x000000060d187223 */ /* 0x000fc60000000018 */
[----:B------:R-:W5:Y:S04]  /*0450*/  LDG.E.CONSTANT R10, desc[UR10][R4.64+0x18] ;  /* 0x0000180a040a7981 */ /* 0x000f68000c1e9900 */
[----:B------:R0:W5:Y:S04]  /*0460*/  LDG.E.CONSTANT R6, desc[UR10][R2.64+0x1c] ;  /* 0x00001c0a02067981 */ /* 0x000168000c1e9900 */
[----:B------:R1:W5:Y:S01]  /*0470*/  LDG.E.CONSTANT R13, desc[UR10][R4.64+0x1c] ;  /* 0x00001c0a040d7981 */ /* 0x000362000c1e9900 */
[----:B------:R-:W-:Y:S01]  /*0480*/  FFMA R11, R11, R8, R24 ;  /* 0x000000080b0b7223 */ /* 0x000fe20000000018 */
[----:B------:R-:W-:-:S04]  /*0490*/  UIADD3 UR9, UPT, UPT, UR9, 0x10, URZ ;  /* 0x0000001009097890 */ /* 0x000fc8000fffe0ff */
[----:B------:R-:W-:Y:S01]  /*04a0*/  UISETP.NE.AND UP1, UPT, UR9, URZ, UPT ;  /* 0x000000ff0900728c */ /* 0x000fe2000bf25270 */
[----:B0-----:R-:W-:Y:S02]  /*04b0*/  IADD3 R2, P0, PT, R2, 0x40, RZ ;  /* 0x0000004002027810 */ /* 0x001fe40007f1e0ff */
[----:B-1----:R-:W-:-:S03]  /*04c0*/  IADD3 R4, P1, PT, R4, 0x40, RZ ;  /* 0x0000004004047810 */ /* 0x002fc60007f3e0ff */
[----:B------:R-:W-:Y:S01]  /*04d0*/  IMAD.X R3, RZ, RZ, R3, P0 ;  /* 0x000000ffff037224 */ /* 0x000fe200000e0603 */
[----:B------:R-:W-:Y:S01]  /*04e0*/  IADD3.X R5, PT, PT, RZ, R5, RZ, P1, !PT ;  /* 0x00000005ff057210 */ /* 0x000fe20000ffe4ff */
[----:B--2---:R-:W-:-:S04]  /*04f0*/  FFMA R11, R14, R19, R11 ;  /* 0x000000130e0b7223 */ /* 0x004fc8000000000b */
[----:B---3--:R-:W-:-:S04]  /*0500*/  FFMA R11, R12, R17, R11 ;  /* 0x000000110c0b7223 */ /* 0x008fc8000000000b */
[----:B----4-:R-:W-:-:S04]  /*0510*/  FFMA R11, R16, R21, R11 ;  /* 0x00000015100b7223 */ /* 0x010fc8000000000b */
[----:B-----5:R-:W-:-:S04]  /*0520*/  FFMA R11, R18, R23, R11 ;  /* 0x00000017120b7223 */ /* 0x020fc8000000000b */
[----:B------:R-:W-:-:S04]  /*0530*/  FFMA R11, R20, R25, R11 ;  /* 0x00000019140b7223 */ /* 0x000fc8000000000b */
[----:B------:R-:W-:-:S04]  /*0540*/  FFMA R22, R22, R27, R11 ;  /* 0x0000001b16167223 */ /* 0x000fc8000000000b */
[----:B------:R-:W-:-:S04]  /*0550*/  FFMA R15, R15, R10, R22 ;  /* 0x0000000a0f0f7223 */ /* 0x000fc80000000016 */
[----:B------:R-:W-:Y:S01]  /*0560*/  FFMA R12, R6, R13, R15 ;  /* 0x0000000d060c7223 */ /* 0x000fe2000000000f */
[----:B------:R-:W-:Y:S06]  /*0570*/  BRA.U UP1, `(.L_x_2) ;  /* 0xfffffffd01247547 */ /* 0x000fec000b83ffff */
.L_x_1:
[----:B------:R-:W-:Y:S05]  /*0580*/  BRA.U !UP0, `(.L_x_0) ;  /* 0x0000000508547547 */ /* 0x000fea000b800000 */
[----:B------:R-:W-:Y:S02]  /*0590*/  UISETP.GE.U32.AND UP0, UPT, UR6, 0x8, UPT ;  /* 0x000000080600788c */ /* 0x000fe4000bf06070 */
[----:B------:R-:W-:-:S04]  /*05a0*/  ULOP3.LUT UR5, UR7, 0x7, URZ, 0xc0, !UPT ;  /* 0x0000000707057892 */ /* 0x000fc8000f8ec0ff */
[----:B------:R-:W-:-:S03]  /*05b0*/  UISETP.NE.AND UP1, UPT, UR5, URZ, UPT ;  /* 0x000000ff0500728c */ /* 0x000fc6000bf25270 */
[----:B------:R-:W-:Y:S08]  /*05c0*/  BRA.U !UP0, `(.L_x_3) ;  /* 0x0000000108807547 */ /* 0x000ff0000b800000 */
[----:B------:R-:W1:Y:S01]  /*05d0*/  LDC.64 R4, c[0x0][0x388] ;  /* 0x0000e200ff047b82 */ /* 0x000e620000000a00 */
[----:B------:R-:W2:Y:S01]  /*05e0*/  LDCU.64 UR8, c[0x0][0x380] ;  /* 0x00007000ff0877ac */ /* 0x000ea20008000a00 */
[----:B------:R-:W-:-:S04]  /*05f0*/  IADD3 R3, P0, PT, R0, R9, RZ ;  /* 0x0000000900037210 */ /* 0x000fc80007f1e0ff */
[----:B------:R-:W-:Y:S02]  /*0600*/  IADD3.X R6, PT, PT, RZ, R7, RZ, P0, !PT ;  /* 0x00000007ff067210 */ /* 0x000fe400007fe4ff */
[----:B--2---:R-:W-:-:S04]  /*0610*/  LEA R2, P0, R3, UR8, 0x2 ;  /* 0x0000000803027c11 */ /* 0x004fc8000f8010ff */
[----:B------:R-:W-:Y:S01]  /*0620*/  LEA.HI.X R3, R3, UR9, R6, 0x2, P0 ;  /* 0x0000000903037c11 */ /* 0x000fe200080f1406 */
[----:B-1----:R-:W-:-:S04]  /*0630*/  IMAD.WIDE.U32 R4, R9, 0x4, R4 ;  /* 0x0000000409047825 */ /* 0x002fc800078e0004 */
        /* <DEDUP_REMOVED lines=16> */
[----:B------:R-:W-:Y:S01]  /*0740*/  IADD3 R9, PT, PT, R9, 0x8, RZ ;  /* 0x0000000809097810 */ /* 0x000fe20007ffe0ff */
[----:B--2---:R-:W-:-:S04]  /*0750*/  FFMA R8, R13, R8, R12 ;  /* 0x000000080d087223 */ /* 0x004fc8000000000c */
[----:B---3--:R-:W-:-:S04]  /*0760*/  FFMA R8, R15, R10, R8 ;  /* 0x0000000a0f087223 */ /* 0x008fc80000000008 */
[----:B----4-:R-:W-:-:S04]  /*0770*/  FFMA R8, R17, R14, R8 ;  /* 0x0000000e11087223 */ /* 0x010fc80000000008 */
[----:B-----5:R-:W-:-:S04]  /*0780*/  FFMA R8, R19, R16, R8 ;  /* 0x0000001013087223 */ /* 0x020fc80000000008 */
[----:B------:R-:W-:-:S04]  /*0790*/  FFMA R8, R21, R18, R8 ;  /* 0x0000001215087223 */ /* 0x000fc80000000008 */
[----:B------:R-:W-:-:S04]  /*07a0*/  FFMA R23, R23, R20, R8 ;  /* 0x0000001417177223 */ /* 0x000fc80000000008 */
[----:B------:R-:W-:-:S04]  /*07b0*/  FFMA R6, R6, R11, R23 ;  /* 0x0000000b06067223 */ /* 0x000fc80000000017 */
[----:B------:R-:W-:-:S07]  /*07c0*/  FFMA R12, R25, R22, R6 ;  /* 0x00000016190c7223 */ /* 0x000fce0000000006 */
.L_x_3:
[----:B------:R-:W-:Y:S05]  /*07d0*/  BRA.U !UP1, `(.L_x_0) ;  /* 0x0000000109c07547 */ /* 0x000fea000b800000 */
[----:B------:R-:W-:Y:S02]  /*07e0*/  UISETP.GE.U32.AND UP0, UPT, UR5, 0x4, UPT ;  /* 0x000000040500788c */ /* 0x000fe4000bf06070 */
[----:B------:R-:W-:-:S04]  /*07f0*/  ULOP3.LUT UR4, UR7, 0x3, URZ, 0xc0, !UPT ;  /* 0x0000000307047892 */ /* 0x000fc8000f8ec0ff */
[----:B------:R-:W-:-:S03]  /*0800*/  UISETP.NE.AND UP1, UPT, UR4, URZ, UPT ;  /* 0x000000ff0400728c */ /* 0x000fc6000bf25270 */
[----:B------:R-:W-:Y:S08]  /*0810*/  BRA.U !UP0, `(.L_x_4) ;  /* 0x0000000108507547 */ /* 0x000ff0000b800000 */
[----:B------:R-:W1:Y:S01]  /*0820*/  LDC.64 R4, c[0x0][0x388] ;  /* 0x0000e200ff047b82 */ /* 0x000e620000000a00 */
[----:B------:R-:W2:Y:S01]  /*0830*/  LDCU.64 UR8, c[0x0][0x380] ;  /* 0x00007000ff0877ac */ /* 0x000ea20008000a00 */
[----:B------:R-:W-:-:S05]  /*0840*/  IADD3 R3, P0, PT, R0, R9, RZ ;  /* 0x0000000900037210 */ /* 0x000fca0007f1e0ff */
[----:B------:R-:W-:Y:S01]  /*0850*/  IMAD.X R6, RZ, RZ, R7, P0 ;  /* 0x000000ffff067224 */ /* 0x000fe200000e0607 */
        /* <DEDUP_REMOVED lines=10> */
[----:B------:R-:W5:Y:S01]  /*0900*/  LDG.E.CONSTANT R14, desc[UR10][R4.64+0xc] ;  /* 0x00000c0a040e7981 */ /* 0x000f62000c1e9900 */
[----:B------:R-:W-:Y:S01]  /*0910*/  IADD3 R9, PT, PT, R9, 0x4, RZ ;  /* 0x0000000409097810 */ /* 0x000fe20007ffe0ff */
[----:B--2---:R-:W-:-:S04]  /*0920*/  FFMA R6, R11, R6, R12 ;  /* 0x000000060b067223 */ /* 0x004fc8000000000c */
[----:B---3--:R-:W-:-:S04]  /*0930*/  FFMA R6, R13, R8, R6 ;  /* 0x000000080d067223 */ /* 0x008fc80000000006 */
[----:B----4-:R-:W-:-:S04]  /*0940*/  FFMA R6, R15, R10, R6 ;  /* 0x0000000a0f067223 */ /* 0x010fc80000000006 */
[----:B-----5:R-:W-:-:S07]  /*0950*/  FFMA R12, R17, R14, R6 ;  /* 0x0000000e110c7223 */ /* 0x020fce0000000006 */
.L_x_4:
[----:B------:R-:W-:Y:S05]  /*0960*/  BRA.U !UP1, `(.L_x_0) ;  /* 0x00000001095c7547 */ /* 0x000fea000b800000 */
[----:B------:R-:W1:Y:S01]  /*0970*/  LDC.64 R2, c[0x0][0x388] ;  /* 0x0000e200ff027b82 */ /* 0x000e620000000a00 */
[----:B------:R-:W2:Y:S01]  /*0980*/  LDCU.64 UR8, c[0x0][0x380] ;  /* 0x00007000ff0877ac */ /* 0x000ea20008000a00 */
[----:B------:R-:W-:Y:S01]  /*0990*/  IADD3 R4, P0, PT, R0, R9, RZ ;  /* 0x0000000900047210 */ /* 0x000fe20007f1e0ff */
[----:B------:R-:W-:Y:S01]  /*09a0*/  UIADD3 UR4, UPT, UPT, -UR4, URZ, URZ ;  /* 0x000000ff04047290 */ /* 0x000fe2000fffe1ff */
[----:B-1----:R-:W-:Y:S02]  /*09b0*/  IMAD.WIDE.U32 R2, R9, 0x4, R2 ;  /* 0x0000000409027825 */ /* 0x002fe400078e0002 */
[----:B------:R-:W-:Y:S02]  /*09c0*/  IADD3.X R9, PT, PT, RZ, R7, RZ, P0, !PT ;  /* 0x00000007ff097210 */ /* 0x000fe400007fe4ff */
[----:B--2---:R-:W-:Y:S02]  /*09d0*/  LEA R6, P0, R4, UR8, 0x2 ;  /* 0x0000000804067c11 */ /* 0x004fe4000f8010ff */
[----:B------:R-:W-:-:S02]  /*09e0*/  MOV R8, R2 ;  /* 0x0000000200087202 */ /* 0x000fc40000000f00 */
[----:B------:R-:W-:Y:S02]  /*09f0*/  LEA.HI.X R9, R4, UR9, R9, 0x2, P0 ;  /* 0x0000000904097c11 */ /* 0x000fe400080f1409 */
[----:B------:R-:W-:-:S07]  /*0a00*/  MOV R5, R3 ;  /* 0x0000000300057202 */ /* 0x000fce0000000f00 */
.L_x_5:
[----:B------:R-:W-:Y:S01]  /*0a10*/  MOV R3, R9 ;  /* 0x0000000900037202 */ /* 0x000fe20000000f00 */
[----:B------:R-:W-:Y:S01]  /*0a20*/  IMAD.MOV.U32 R2, RZ, RZ, R6 ;  /* 0x000000ffff027224 */ /* 0x000fe200078e0006 */
[----:B------:R-:W-:-:S04]  /*0a30*/  MOV R4, R8 ;  /* 0x0000000800047202 */ /* 0x000fc80000000f00 */
[----:B0-----:R-:W2:Y:S04]  /*0a40*/  LDG.E.CONSTANT R3, desc[UR10][R2.64] ;  /* 0x0000000a02037981 */ /* 0x001ea8000c1e9900 */
[----:B------:R0:W2:Y:S01]  /*0a50*/  LDG.E.CONSTANT R4, desc[UR10][R4.64] ;  /* 0x0000000a04047981 */ /* 0x0000a2000c1e9900 */
[----:B------:R-:W-:Y:S01]  /*0a60*/  UIADD3 UR4, UPT, UPT, UR4, 0x1, URZ ;  /* 0x0000000104047890 */ /* 0x000fe2000fffe0ff */
[----:B------:R-:W-:Y:S02]  /*0a70*/  IADD3 R8, P0, PT, R8, 0x4, RZ ;  /* 0x0000000408087810 */ /* 0x000fe40007f1e0ff */
[----:B------:R-:W-:Y:S01]  /*0a80*/  IADD3 R6, P1, PT, R6, 0x4, RZ ;  /* 0x0000000406067810 */ /* 0x000fe20007f3e0ff */
[----:B------:R-:W-:-:S03]  /*0a90*/  UISETP.NE.AND UP0, UPT, UR4, URZ, UPT ;  /* 0x000000ff0400728c */ /* 0x000fc6000bf05270 */
[----:B------:R-:W-:Y:S02]  /*0aa0*/  IADD3.X R9, PT, PT, RZ, R9, RZ, P1, !PT ;  /* 0x00000009ff097210 */ /* 0x000fe40000ffe4ff */
[----:B0-----:R-:W-:Y:S01]  /*0ab0*/  IADD3.X R5, PT, PT, RZ, R5, RZ, P0, !PT ;  /* 0x00000005ff057210 */ /* 0x001fe200007fe4ff */
[----:B--2---:R-:W-:-:S03]  /*0ac0*/  FFMA R12, R3, R4, R12 ;  /* 0x00000004030c7223 */ /* 0x004fc6000000000c */
[----:B------:R-:W-:Y:S05]  /*0ad0*/  BRA.U UP0, `(.L_x_5) ;  /* 0xfffffffd00cc7547 */ /* 0x000fea000b83ffff */
.L_x_0:
[----:B------:R-:W1:Y:S02]  /*0ae0*/  LDCU.64 UR4, c[0x0][0x390] ;  /* 0x00007200ff0477ac */ /* 0x000e640008000a00 */
[----:B-1----:R-:W-:-:S04]  /*0af0*/  LEA R2, P0, R0, UR4, 0x2 ;  /* 0x0000000400027c11 */ /* 0x002fc8000f8010ff */
[----:B------:R-:W-:-:S05]  /*0b00*/  LEA.HI.X R3, R0, UR5, R7, 0x2, P0 ;  /* 0x0000000500037c11 */ /* 0x000fca00080f1407 */
[----:B0-----:R-:W-:Y:S01]  /*0b10*/  STG.E desc[UR10][R2.64], R12 ;  /* 0x0000000c02007986 */ /* 0x001fe2000c10190a */
[----:B------:R-:W-:Y:S05]  /*0b20*/  EXIT ;  /* 0x000000000000794d */ /* 0x000fea0003800000 */
.L_x_6:
[----:B------:R-:W-:-:S00]  /*0b30*/  BRA `(.L_x_6) ;  /* 0xfffffffc00fc7947 */ /* 0x000fc0000383ffff */
[----:B------:R-:W-:-:S00]  /*0b40*/  NOP ;  /* 0x0000000000007918 */ /* 0x000fc00000000000 */
        /* <DEDUP_REMOVED lines=11> */
.L_x_7:


//--------------------- .nv.shared.reserved.0     --------------------------
	.section	.nv.shared.reserved.0,"aw",@nobits
	.weak		__nv_reservedSMEM_offset_0_alias
	.size		__nv_reservedSMEM_offset_0_alias, 0, 64
	.other		__nv_reservedSMEM_offset_0_alias,@"STO_CUDA_RESERVED_SHARED STV_DEFAULT"
__nv_reservedSMEM_offset_0_alias:
	.zero		0
	.zero		64


//--------------------- .nv.constant0._Z21convolution_1d_kernelPKfS0_Pfii --------------------------
	.section	.nv.constant0._Z21convolution_1d_kernelPKfS0_Pfii,"a",@progbits
	.sectionflags	@""
	.align	4
.nv.constant0._Z21convolution_1d_kernelPKfS0_Pfii:
	.zero		928


//--------------------- SYMBOLS --------------------------

	.type		.nv.reservedSmem.offset0,@object
	.size		.nv.reservedSmem.offset0,0x4
